	.headerflags	@"EF_CUDA_TEXMODE_UNIFIED EF_CUDA_64BIT_ADDRESS EF_CUDA_ACCELERATORS EF_CUDA_SM90 EF_CUDA_VIRTUAL_SM(EF_CUDA_SM90)"
	.elftype	@"ET_EXEC"


//--------------------- .nv.info                  --------------------------
	.section	.nv.info,"",@"SHT_CUDA_INFO"
	.align	4


	//----- nvinfo : EIATTR_REGCOUNT
	.align		4
        /*0000*/ 	.byte	0x04, 0x2f
        /*0002*/ 	.short	(.L_3 - .L_2)
	.align		4
.L_2:
        /*0004*/ 	.word	index@(triton_poi_fused__native_batch_norm_legit_no_training_convolution_47)
        /*0008*/ 	.word	0x00000016


	//----- nvinfo : EIATTR_MIN_STACK_SIZE
	.align		4
.L_3:
        /*000c*/ 	.byte	0x04, 0x12
        /*000e*/ 	.short	(.L_5 - .L_4)
	.align		4
.L_4:
        /*0010*/ 	.word	index@(triton_poi_fused__native_batch_norm_legit_no_training_convolution_47)
        /*0014*/ 	.word	0x00000000


	//----- nvinfo : EIATTR_FRAME_SIZE
	.align		4
.L_5:
        /*0018*/ 	.byte	0x04, 0x11
        /*001a*/ 	.short	(.L_7 - .L_6)
	.align		4
.L_6:
        /*001c*/ 	.word	index@(triton_poi_fused__native_batch_norm_legit_no_training_convolution_47)
        /*0020*/ 	.word	0x00000000


	//----- nvinfo : EIATTR_MIN_STACK_SIZE
	.align		4
.L_7:
        /*0024*/ 	.byte	0x04, 0x12
        /*0026*/ 	.short	(.L_9 - .L_8)
	.align		4
.L_8:
        /*0028*/ 	.word	index@(triton_poi_fused__native_batch_norm_legit_no_training_convolution_47)
        /*002c*/ 	.word	0x00000000
.L_9:


//--------------------- .nv.info.triton_poi_fused__native_batch_norm_legit_no_training_convolution_47 --------------------------
	.section	.nv.info.triton_poi_fused__native_batch_norm_legit_no_training_convolution_47,"",@"SHT_CUDA_INFO"
	.sectionflags	@""
	.align	4


	//----- nvinfo : EIATTR_CUDA_API_VERSION
	.align		4
        /*0000*/ 	.byte	0x04, 0x37
        /*0002*/ 	.short	(.L_11 - .L_10)
.L_10:
        /*0004*/ 	.word	0x0000007c


	//----- nvinfo : EIATTR_KPARAM_INFO
	.align		4
.L_11:
        /*0008*/ 	.byte	0x04, 0x17
        /*000a*/ 	.short	(.L_13 - .L_12)
.L_12:
        /*000c*/ 	.word	0x00000000
        /*0010*/ 	.short	0x0007
        /*0012*/ 	.short	0x0038
        /*0014*/ 	.byte	0x00, 0xf0, 0x11, 0x00


	//----- nvinfo : EIATTR_KPARAM_INFO
	.align		4
.L_13:
        /*0018*/ 	.byte	0x04, 0x17
        /*001a*/ 	.short	(.L_15 - .L_14)
.L_14:
        /*001c*/ 	.word	0x00000000
        /*0020*/ 	.short	0x0006
        /*0022*/ 	.short	0x0030
        /*0024*/ 	.byte	0x00, 0xf4, 0x21, 0x00


	//----- nvinfo : EIATTR_KPARAM_INFO
	.align		4
.L_15:
        /*0028*/ 	.byte	0x04, 0x17
        /*002a*/ 	.short	(.L_17 - .L_16)
.L_16:
        /*002c*/ 	.word	0x00000000
        /*0030*/ 	.short	0x0005
        /*0032*/ 	.short	0x0028
        /*0034*/ 	.byte	0x00, 0xf4, 0x21, 0x00


	//----- nvinfo : EIATTR_KPARAM_INFO
	.align		4
.L_17:
        /*0038*/ 	.byte	0x04, 0x17
        /*003a*/ 	.short	(.L_19 - .L_18)
.L_18:
        /*003c*/ 	.word	0x00000000
        /*0040*/ 	.short	0x0004
        /*0042*/ 	.short	0x0020
        /*0044*/ 	.byte	0x00, 0xf4, 0x21, 0x00


	//----- nvinfo : EIATTR_KPARAM_INFO
	.align		4
.L_19:
        /*0048*/ 	.byte	0x04, 0x17
        /*004a*/ 	.short	(.L_21 - .L_20)
.L_20:
        /*004c*/ 	.word	0x00000000
        /*0050*/ 	.short	0x0003
        /*0052*/ 	.short	0x0018
        /*0054*/ 	.byte	0x00, 0xf4, 0x21, 0x00


	//----- nvinfo : EIATTR_KPARAM_INFO
	.align		4
.L_21:
        /*0058*/ 	.byte	0x04, 0x17
        /*005a*/ 	.short	(.L_23 - .L_22)
.L_22:
        /*005c*/ 	.word	0x00000000
        /*0060*/ 	.short	0x0002
        /*0062*/ 	.short	0x0010
        /*0064*/ 	.byte	0x00, 0xf4, 0x21, 0x00


	//----- nvinfo : EIATTR_KPARAM_INFO
	.align		4
.L_23:
        /*0068*/ 	.byte	0x04, 0x17
        /*006a*/ 	.short	(.L_25 - .L_24)
.L_24:
        /*006c*/ 	.word	0x00000000
        /*0070*/ 	.short	0x0001
        /*0072*/ 	.short	0x0008
        /*0074*/ 	.byte	0x00, 0xf4, 0x21, 0x00


	//----- nvinfo : EIATTR_KPARAM_INFO
	.align		4
.L_25:
        /*0078*/ 	.byte	0x04, 0x17
        /*007a*/ 	.short	(.L_27 - .L_26)
.L_26:
        /*007c*/ 	.word	0x00000000
        /*0080*/ 	.short	0x0000
        /*0082*/ 	.short	0x0000
        /*0084*/ 	.byte	0x00, 0xf4, 0x21, 0x00


	//----- nvinfo : EIATTR_SPARSE_MMA_MASK
	.align		4
.L_27:
        /*0088*/ 	.byte	0x03, 0x50
        /*008a*/ 	.short	0x0000


	//----- nvinfo : EIATTR_MAXREG_COUNT
	.align		4
        /*008c*/ 	.byte	0x03, 0x1b
        /*008e*/ 	.short	0x00ff


	//----- nvinfo : EIATTR_EXIT_INSTR_OFFSETS
	.align		4
        /*0090*/ 	.byte	0x04, 0x1c
        /*0092*/ 	.short	(.L_29 - .L_28)


	//   ....[0]....
.L_28:
        /*0094*/ 	.word	0x00000370


	//----- nvinfo : EIATTR_REQNTID
	.align		4
.L_29:
        /*0098*/ 	.byte	0x04, 0x10
        /*009a*/ 	.short	(.L_31 - .L_30)
.L_30:
        /*009c*/ 	.word	0x00000100
        /*00a0*/ 	.word	0x00000001
        /*00a4*/ 	.word	0x00000001


	//----- nvinfo : EIATTR_CBANK_PARAM_SIZE
	.align		4
.L_31:
        /*00a8*/ 	.byte	0x03, 0x19
        /*00aa*/ 	.short	0x003c


	//----- nvinfo : EIATTR_PARAM_CBANK
	.align		4
        /*00ac*/ 	.byte	0x04, 0x0a
        /*00ae*/ 	.short	(.L_33 - .L_32)
	.align		4
.L_32:
        /*00b0*/ 	.word	index@(.nv.constant0.triton_poi_fused__native_batch_norm_legit_no_training_convolution_47)
        /*00b4*/ 	.short	0x0210
        /*00b6*/ 	.short	0x003c


	//----- nvinfo : EIATTR_SW_WAR
	.align		4
.L_33:
        /*00b8*/ 	.byte	0x04, 0x36
        /*00ba*/ 	.short	(.L_35 - .L_34)
.L_34:
        /*00bc*/ 	.word	0x00000008
.L_35:


//--------------------- .nv.callgraph             --------------------------
	.section	.nv.callgraph,"",@"SHT_CUDA_CALLGRAPH"
	.align	4
	.sectionentsize	8
	.align		4
        /*0000*/ 	.word	0x00000000
	.align		4
        /*0004*/ 	.word	0xffffffff
	.align		4
        /*0008*/ 	.word	0x00000000
	.align		4
        /*000c*/ 	.word	0xfffffffe
	.align		4
        /*0010*/ 	.word	0x00000000
	.align		4
        /*0014*/ 	.word	0xfffffffd
	.align		4
        /*0018*/ 	.word	0x00000000
	.align		4
        /*001c*/ 	.word	0xfffffffc


//--------------------- .nv.constant4             --------------------------
	.section	.nv.constant4,"a",@progbits
	.align	8
	.align		8
.nv.constant4:
        /*0000*/ 	.dword	_$_str
	.align		8
        /*0008*/ 	.dword	_$_str_$_2


//--------------------- .text.triton_poi_fused__native_batch_norm_legit_no_training_convolution_47 --------------------------
	.section	.text.triton_poi_fused__native_batch_norm_legit_no_training_convolution_47,"ax",@progbits
	.align	128
        .global         triton_poi_fused__native_batch_norm_legit_no_training_convolution_47
        .type           triton_poi_fused__native_batch_norm_legit_no_training_convolution_47,@function
        .size           triton_poi_fused__native_batch_norm_legit_no_training_convolution_47,(.L_x_1 - triton_poi_fused__native_batch_norm_legit_no_training_convolution_47)
        .other          triton_poi_fused__native_batch_norm_legit_no_training_convolution_47,@"STO_CUDA_ENTRY STV_DEFAULT"
triton_poi_fused__native_batch_norm_legit_no_training_convolution_47:
.text.triton_poi_fused__native_batch_norm_legit_no_training_convolution_47:
[----:B------:R-:W-:Y:S01]  /*0000*/  LDC R1, c[0x0][0x28] ;  /* 0x00000a00ff017b82 */ /* 0x000fe20000000800 */
[----:B------:R-:W1:Y:S07]  /*0010*/  S2R R0, SR_TID.X ;  /* 0x0000000000007919 */ /* 0x000e6e0000002100 */
[----:B------:R-:W2:Y:S01]  /*0020*/  LDC.64 R14, c[0x0][0x228] ;  /* 0x00008a00ff0e7b82 */ /* 0x000ea20000000a00 */
[----:B------:R-:W-:Y:S01]  /*0030*/  ULDC.64 UR4, c[0x0][0x208] ;  /* 0x0000820000047ab9 */ /* 0x000fe20000000a00 */
[----:B------:R-:W3:Y:S06]  /*0040*/  S2R R5, SR_CTAID.X ;  /* 0x0000000000057919 */ /* 0x000eec0000002500 */
[----:B------:R-:W4:Y:S08]  /*0050*/  LDC.64 R10, c[0x0][0x218] ;  /* 0x00008600ff0a7b82 */ /* 0x000f300000000a00 */
[----:B------:R-:W5:Y:S08]  /*0060*/  LDC.64 R12, c[0x0][0x220] ;  /* 0x00008800ff0c7b82 */ /* 0x000f700000000a00 */
[----:B------:R-:W5:Y:S01]  /*0070*/  LDC.64 R16, c[0x0][0x230] ;  /* 0x00008c00ff107b82 */ /* 0x000f620000000a00 */
[----:B-1----:R-:W-:-:S02]  /*0080*/  SHF.L.U32 R0, R0, 0x1, RZ ;  /* 0x0000000100007819 */ /* 0x002fc400000006ff */
[----:B---3--:R-:W-:Y:S02]  /*0090*/  SHF.R.S32.HI R3, RZ, 0x16, R5 ;  /* 0x00000016ff037819 */ /* 0x008fe40000011405 */
[----:B------:R-:W-:Y:S02]  /*00a0*/  LOP3.LUT R0, R0, 0x1fe, RZ, 0xc0, !PT ;  /* 0x000001fe00007812 */ /* 0x000fe400078ec0ff */
[----:B------:R-:W-:Y:S02]  /*00b0*/  SGXT R3, R3, 0x1 ;  /* 0x000000010303781a */ /* 0x000fe40000000200 */
[----:B------:R-:W-:Y:S02]  /*00c0*/  LEA R0, R5, R0, 0x9 ;  /* 0x0000000005007211 */ /* 0x000fe400078e48ff */
[----:B------:R-:W1:Y:S02]  /*00d0*/  LDC.64 R4, c[0x0][0x238] ;  /* 0x00008e00ff047b82 */ /* 0x000e640000000a00 */
[----:B------:R-:W-:-:S04]  /*00e0*/  LEA.HI R3, R3, R0, RZ, 0xa ;  /* 0x0000000003037211 */ /* 0x000fc800078f50ff */
[----:B------:R-:W-:-:S04]  /*00f0*/  SHF.R.S32.HI R3, RZ, 0xa, R3 ;  /* 0x0000000aff037819 */ /* 0x000fc80000011403 */
[----:B------:R-:W-:-:S04]  /*0100*/  LEA.HI R2, R3, R3, RZ, 0x6 ;  /* 0x0000000303027211 */ /* 0x000fc800078f30ff */
[----:B------:R-:W-:-:S04]  /*0110*/  LOP3.LUT R2, R2, 0xffffffc0, RZ, 0xc0, !PT ;  /* 0xffffffc002027812 */ /* 0x000fc800078ec0ff */
[----:B------:R-:W-:Y:S02]  /*0120*/  IADD3 R19, R3, -R2, RZ ;  /* 0x8000000203137210 */ /* 0x000fe40007ffe0ff */
[----:B------:R-:W3:Y:S03]  /*0130*/  LDC.64 R2, c[0x0][0x210] ;  /* 0x00008400ff027b82 */ /* 0x000ee60000000a00 */
[----:B--2---:R-:W-:-:S05]  /*0140*/  IMAD.WIDE R14, R19, 0x4, R14 ;  /* 0x00000004130e7825 */ /* 0x004fca00078e020e */
[----:B------:R2:W2:Y:S01]  /*0150*/  LDG.E.EL R18, desc[UR4][R14.64] ;  /* 0x000000040e127981 */ /* 0x0004a2000c2e1900 */
[----:B----4-:R-:W-:-:S04]  /*0160*/  IMAD.WIDE R10, R19, 0x4, R10 ;  /* 0x00000004130a7825 */ /* 0x010fc800078e020a */
[----:B-----5:R-:W-:Y:S01]  /*0170*/  IMAD.WIDE R12, R19, 0x4, R12 ;  /* 0x00000004130c7825 */ /* 0x020fe200078e020c */
[----:B------:R4:W5:Y:S04]  /*0180*/  LDG.E.EL R8, desc[UR4][R10.64] ;  /* 0x000000040a087981 */ /* 0x000968000c2e1900 */
[----:B------:R-:W5:Y:S01]  /*0190*/  LDG.E.EL R9, desc[UR4][R12.64] ;  /* 0x000000040c097981 */ /* 0x000f62000c2e1900 */
[----:B---3--:R-:W-:-:S05]  /*01a0*/  IMAD.WIDE R2, R0, 0x4, R2 ;  /* 0x0000000400027825 */ /* 0x008fca00078e0202 */
[----:B------:R-:W5:Y:S01]  /*01b0*/  LDG.E.64 R6, desc[UR4][R2.64] ;  /* 0x0000000402067981 */ /* 0x000f62000c1e1b00 */
[----:B0-2---:R-:W-:-:S04]  /*01c0*/  IMAD.WIDE R14, R19, 0x4, R16 ;  /* 0x00000004130e7825 */ /* 0x005fc800078e0210 */
[----:B-1----:R-:W-:Y:S02]  /*01d0*/  IMAD.WIDE R16, R19, 0x4, R4 ;  /* 0x0000000413107825 */ /* 0x002fe400078e0204 */
[----:B------:R-:W2:Y:S01]  /*01e0*/  LDG.E.EL R14, desc[UR4][R14.64] ;  /* 0x000000040e0e7981 */ /* 0x000ea2000c2e1900 */
[----:B----4-:R-:W-:Y:S01]  /*01f0*/  HFMA2.MMA R10, -RZ, RZ, 1.625, 0 ;  /* 0x3e800000ff0a7435 */ /* 0x010fe200000001ff */
[----:B------:R-:W0:Y:S02]  /*0200*/  LDC.64 R4, c[0x0][0x240] ;  /* 0x00009000ff047b82 */ /* 0x000e240000000a00 */
[----:B------:R-:W2:Y:S01]  /*0210*/  LDG.E.EL R17, desc[UR4][R16.64] ;  /* 0x0000000410117981 */ /* 0x000ea2000c2e1900 */
[----:B0-----:R-:W-:-:S04]  /*0220*/  IMAD.WIDE R4, R0, 0x4, R4 ;  /* 0x0000000400047825 */ /* 0x001fc800078e0204 */
[----:B------:R-:W-:-:S04]  /*0230*/  FADD R18, R18, 9.9999997473787516356e-06 ;  /* 0x3727c5ac12127421 */ /* 0x000fc80000000000 */
[----:B------:R-:W0:Y:S02]  /*0240*/  MUFU.SQRT R19, R18 ;  /* 0x0000001200137308 */ /* 0x000e240000002000 */
[C---:B0-----:R-:W-:Y:S02]  /*0250*/  FSETP.GT.AND P0, PT, R19.reuse, 8.50705917302346158658e+37, PT ;  /* 0x7e8000001300780b */ /* 0x041fe40003f04000 */
[----:B------:R-:W-:-:S11]  /*0260*/  FSETP.GEU.AND P1, PT, R19, 1.175494350822287508e-38, PT ;  /* 0x008000001300780b */ /* 0x000fd60003f2e000 */
[----:B------:R-:W-:-:S04]  /*0270*/  @P0 FMUL R19, R19, 0.25 ;  /* 0x3e80000013130820 */ /* 0x000fc80000400000 */
[----:B------:R-:W-:-:S06]  /*0280*/  @!P1 FMUL R19, R19, 16777216 ;  /* 0x4b80000013139820 */ /* 0x000fcc0000400000 */
[----:B------:R-:W0:Y:S01]  /*0290*/  MUFU.RCP R19, R19 ;  /* 0x0000001300137308 */ /* 0x000e220000001000 */
[----:B------:R-:W-:Y:S01]  /*02a0*/  FSEL R10, R10, 1, P0 ;  /* 0x3f8000000a0a7808 */ /* 0x000fe20000000000 */
[--C-:B-----5:R-:W-:Y:S01]  /*02b0*/  FADD R6, R6, R8.reuse ;  /* 0x0000000806067221 */ /* 0x120fe20000000000 */
[----:B------:R-:W-:-:S03]  /*02c0*/  FADD R7, R7, R8 ;  /* 0x0000000807077221 */ /* 0x000fc60000000000 */
[----:B------:R-:W-:Y:S01]  /*02d0*/  @!P1 FMUL R10, R10, 16777216 ;  /* 0x4b8000000a0a9820 */ /* 0x000fe20000400000 */
[C---:B------:R-:W-:Y:S01]  /*02e0*/  FADD R8, -R9.reuse, R6 ;  /* 0x0000000609087221 */ /* 0x040fe20000000100 */
[----:B------:R-:W-:Y:S02]  /*02f0*/  FADD R9, -R9, R7 ;  /* 0x0000000709097221 */ /* 0x000fe40000000100 */
[----:B0-----:R-:W-:-:S04]  /*0300*/  FMUL R10, R19, R10 ;  /* 0x0000000a130a7220 */ /* 0x001fc80000400000 */
[-C--:B------:R-:W-:Y:S01]  /*0310*/  FMUL R8, R8, R10.reuse ;  /* 0x0000000a08087220 */ /* 0x080fe20000400000 */
[----:B------:R-:W-:-:S03]  /*0320*/  FMUL R10, R9, R10 ;  /* 0x0000000a090a7220 */ /* 0x000fc60000400000 */
[C-C-:B--2---:R-:W-:Y:S01]  /*0330*/  FFMA R8, R14.reuse, R8, R17.reuse ;  /* 0x000000080e087223 */ /* 0x144fe20000000011 */
[----:B------:R-:W-:Y:S01]  /*0340*/  FFMA R9, R14, R10, R17 ;  /* 0x0000000a0e097223 */ /* 0x000fe20000000011 */
[----:B------:R-:W-:Y:S04]  /*0350*/  STG.E.64 desc[UR4][R2.64], R6 ;  /* 0x0000000602007986 */ /* 0x000fe8000c101b04 */
[----:B------:R-:W-:Y:S01]  /*0360*/  STG.E.64 desc[UR4][R4.64], R8 ;  /* 0x0000000804007986 */ /* 0x000fe2000c101b04 */
[----:B------:R-:W-:Y:S05]  /*0370*/  EXIT ;  /* 0x000000000000794d */ /* 0x000fea0003800000 */
.L_x_0:
[----:B------:R-:W-:-:S00]  /*0380*/  BRA `(.L_x_0) ;  /* 0xfffffffc00fc7947 */ /* 0x000fc0000383ffff */
[----:B------:R-:W-:-:S00]  /*0390*/  NOP ;  /* 0x0000000000007918 */ /* 0x000fc00000000000 */
        /* <DEDUP_REMOVED lines=14> */
.L_x_1:


//--------------------- .nv.global.init           --------------------------
	.section	.nv.global.init,"aw",@progbits
.nv.global.init:
	.type		_$_str,@object
	.size		_$_str,(_$_str_$_2 - _$_str)
_$_str:
        /*0000*/ 	.byte	0x5f, 0x5f, 0x43, 0x55, 0x44, 0x41, 0x5f, 0x46, 0x54, 0x5a, 0x00
	.type		_$_str_$_2,@object
	.size		_$_str_$_2,(.L_1 - _$_str_$_2)
_$_str_$_2:
        /*000b*/ 	.byte	0x5f, 0x5f, 0x43, 0x55, 0x44, 0x41, 0x5f, 0x50, 0x52, 0x45, 0x43, 0x5f, 0x53, 0x51, 0x52, 0x54
        /*001b*/ 	.byte	0x00
.L_1:


//--------------------- .nv.constant0.triton_poi_fused__native_batch_norm_legit_no_training_convolution_47 --------------------------
	.section	.nv.constant0.triton_poi_fused__native_batch_norm_legit_no_training_convolution_47,"a",@progbits
	.sectionflags	@""
	.align	4
.nv.constant0.triton_poi_fused__native_batch_norm_legit_no_training_convolution_47:
	.zero		588
